	.headerflags	@"EF_CUDA_TEXMODE_UNIFIED EF_CUDA_64BIT_ADDRESS EF_CUDA_ACCELERATORS EF_CUDA_SM90 EF_CUDA_VIRTUAL_SM(EF_CUDA_SM90)"
	.elftype	@"ET_EXEC"


//--------------------- .nv.info                  --------------------------
	.section	.nv.info,"",@"SHT_CUDA_INFO"
	.align	4


	//----- nvinfo : EIATTR_REGCOUNT
	.align		4
        /*0000*/ 	.byte	0x04, 0x2f
        /*0002*/ 	.short	(.L_1 - .L_0)
	.align		4
.L_0:
        /*0004*/ 	.word	index@(triton_poi_fused_convolution_leaky_relu_30)
        /*0008*/ 	.word	0x0000000e


	//----- nvinfo : EIATTR_MIN_STACK_SIZE
	.align		4
.L_1:
        /*000c*/ 	.byte	0x04, 0x12
        /*000e*/ 	.short	(.L_3 - .L_2)
	.align		4
.L_2:
        /*0010*/ 	.word	index@(triton_poi_fused_convolution_leaky_relu_30)
        /*0014*/ 	.word	0x00000000


	//----- nvinfo : EIATTR_FRAME_SIZE
	.align		4
.L_3:
        /*0018*/ 	.byte	0x04, 0x11
        /*001a*/ 	.short	(.L_5 - .L_4)
	.align		4
.L_4:
        /*001c*/ 	.word	index@(triton_poi_fused_convolution_leaky_relu_30)
        /*0020*/ 	.word	0x00000000


	//----- nvinfo : EIATTR_MIN_STACK_SIZE
	.align		4
.L_5:
        /*0024*/ 	.byte	0x04, 0x12
        /*0026*/ 	.short	(.L_7 - .L_6)
	.align		4
.L_6:
        /*0028*/ 	.word	index@(triton_poi_fused_convolution_leaky_relu_30)
        /*002c*/ 	.word	0x00000000
.L_7:


//--------------------- .nv.info.triton_poi_fused_convolution_leaky_relu_30 --------------------------
	.section	.nv.info.triton_poi_fused_convolution_leaky_relu_30,"",@"SHT_CUDA_INFO"
	.sectionflags	@""
	.align	4


	//----- nvinfo : EIATTR_CUDA_API_VERSION
	.align		4
        /*0000*/ 	.byte	0x04, 0x37
        /*0002*/ 	.short	(.L_9 - .L_8)
.L_8:
        /*0004*/ 	.word	0x0000007c


	//----- nvinfo : EIATTR_KPARAM_INFO
	.align		4
.L_9:
        /*0008*/ 	.byte	0x04, 0x17
        /*000a*/ 	.short	(.L_11 - .L_10)
.L_10:
        /*000c*/ 	.word	0x00000000
        /*0010*/ 	.short	0x0003
        /*0012*/ 	.short	0x0018
        /*0014*/ 	.byte	0x00, 0xf0, 0x11, 0x00


	//----- nvinfo : EIATTR_KPARAM_INFO
	.align		4
.L_11:
        /*0018*/ 	.byte	0x04, 0x17
        /*001a*/ 	.short	(.L_13 - .L_12)
.L_12:
        /*001c*/ 	.word	0x00000000
        /*0020*/ 	.short	0x0002
        /*0022*/ 	.short	0x0010
        /*0024*/ 	.byte	0x00, 0xf4, 0x21, 0x00


	//----- nvinfo : EIATTR_KPARAM_INFO
	.align		4
.L_13:
        /*0028*/ 	.byte	0x04, 0x17
        /*002a*/ 	.short	(.L_15 - .L_14)
.L_14:
        /*002c*/ 	.word	0x00000000
        /*0030*/ 	.short	0x0001
        /*0032*/ 	.short	0x0008
        /*0034*/ 	.byte	0x00, 0xf4, 0x21, 0x00


	//----- nvinfo : EIATTR_KPARAM_INFO
	.align		4
.L_15:
        /*0038*/ 	.byte	0x04, 0x17
        /*003a*/ 	.short	(.L_17 - .L_16)
.L_16:
        /*003c*/ 	.word	0x00000000
        /*0040*/ 	.short	0x0000
        /*0042*/ 	.short	0x0000
        /*0044*/ 	.byte	0x00, 0xf4, 0x21, 0x00


	//----- nvinfo : EIATTR_SPARSE_MMA_MASK
	.align		4
.L_17:
        /*0048*/ 	.byte	0x03, 0x50
        /*004a*/ 	.short	0x0000


	//----- nvinfo : EIATTR_MAXREG_COUNT
	.align		4
        /*004c*/ 	.byte	0x03, 0x1b
        /*004e*/ 	.short	0x00ff


	//----- nvinfo : EIATTR_EXIT_INSTR_OFFSETS
	.align		4
        /*0050*/ 	.byte	0x04, 0x1c
        /*0052*/ 	.short	(.L_19 - .L_18)


	//   ....[0]....
.L_18:
        /*0054*/ 	.word	0x00000210


	//   ....[1]....
        /*0058*/ 	.word	0x00000230


	//----- nvinfo : EIATTR_REQNTID
	.align		4
.L_19:
        /*005c*/ 	.byte	0x04, 0x10
        /*005e*/ 	.short	(.L_21 - .L_20)
.L_20:
        /*0060*/ 	.word	0x00000080
        /*0064*/ 	.word	0x00000001
        /*0068*/ 	.word	0x00000001


	//----- nvinfo : EIATTR_CBANK_PARAM_SIZE
	.align		4
.L_21:
        /*006c*/ 	.byte	0x03, 0x19
        /*006e*/ 	.short	0x001c


	//----- nvinfo : EIATTR_PARAM_CBANK
	.align		4
        /*0070*/ 	.byte	0x04, 0x0a
        /*0072*/ 	.short	(.L_23 - .L_22)
	.align		4
.L_22:
        /*0074*/ 	.word	index@(.nv.constant0.triton_poi_fused_convolution_leaky_relu_30)
        /*0078*/ 	.short	0x0210
        /*007a*/ 	.short	0x001c


	//----- nvinfo : EIATTR_SW_WAR
	.align		4
.L_23:
        /*007c*/ 	.byte	0x04, 0x36
        /*007e*/ 	.short	(.L_25 - .L_24)
.L_24:
        /*0080*/ 	.word	0x00000008
.L_25:


//--------------------- .nv.callgraph             --------------------------
	.section	.nv.callgraph,"",@"SHT_CUDA_CALLGRAPH"
	.align	4
	.sectionentsize	8
	.align		4
        /*0000*/ 	.word	0x00000000
	.align		4
        /*0004*/ 	.word	0xffffffff
	.align		4
        /*0008*/ 	.word	0x00000000
	.align		4
        /*000c*/ 	.word	0xfffffffe
	.align		4
        /*0010*/ 	.word	0x00000000
	.align		4
        /*0014*/ 	.word	0xfffffffd
	.align		4
        /*0018*/ 	.word	0x00000000
	.align		4
        /*001c*/ 	.word	0xfffffffc


//--------------------- .text.triton_poi_fused_convolution_leaky_relu_30 --------------------------
	.section	.text.triton_poi_fused_convolution_leaky_relu_30,"ax",@progbits
	.align	128
        .global         triton_poi_fused_convolution_leaky_relu_30
        .type           triton_poi_fused_convolution_leaky_relu_30,@function
        .size           triton_poi_fused_convolution_leaky_relu_30,(.L_x_1 - triton_poi_fused_convolution_leaky_relu_30)
        .other          triton_poi_fused_convolution_leaky_relu_30,@"STO_CUDA_ENTRY STV_DEFAULT"
triton_poi_fused_convolution_leaky_relu_30:
.text.triton_poi_fused_convolution_leaky_relu_30:
[----:B------:R-:W0:Y:S02]  /*0000*/  LDC R1, c[0x0][0x28] ;  /* 0x00000a00ff017b82 */ /* 0x000e240000000800 */
[----:B------:R-:W1:Y:S01]  /*0010*/  S2R R0, SR_TID.X ;  /* 0x0000000000007919 */ /* 0x000e620000002100 */
[----:B------:R-:W2:Y:S01]  /*0020*/  LDC.64 R4, c[0x0][0x220] ;  /* 0x00008800ff047b82 */ /* 0x000ea20000000a00 */
[----:B------:R-:W-:Y:S01]  /*0030*/  ULDC.64 UR4, c[0x0][0x208] ;  /* 0x0000820000047ab9 */ /* 0x000fe20000000a00 */
[----:B------:R-:W3:Y:S06]  /*0040*/  S2R R9, SR_CTAID.X ;  /* 0x0000000000097919 */ /* 0x000eec0000002500 */
[----:B------:R-:W4:Y:S01]  /*0050*/  LDC.64 R6, c[0x0][0x218] ;  /* 0x00008600ff067b82 */ /* 0x000f220000000a00 */
[----:B-1----:R-:W-:-:S05]  /*0060*/  LOP3.LUT R0, R0, 0x7f, RZ, 0xc0, !PT ;  /* 0x0000007f00007812 */ /* 0x002fca00078ec0ff */
[----:B---3--:R-:W-:-:S04]  /*0070*/  IMAD R9, R9, 0x80, R0 ;  /* 0x0000008009097824 */ /* 0x008fc800078e0200 */
[C---:B------:R-:W-:Y:S01]  /*0080*/  IMAD.HI R0, R9.reuse, 0x66666667, RZ ;  /* 0x6666666709007827 */ /* 0x040fe200078e02ff */
[----:B------:R-:W-:-:S04]  /*0090*/  ISETP.GE.AND P2, PT, R9, 0x2800, PT ;  /* 0x000028000900780c */ /* 0x000fc80003f46270 */
[----:B------:R-:W-:-:S04]  /*00a0*/  SHF.R.S32.HI R3, RZ, 0x1, R0 ;  /* 0x00000001ff037819 */ /* 0x000fc80000011400 */
[----:B------:R-:W-:Y:S02]  /*00b0*/  LEA.HI R0, R0, R3, RZ, 0x1 ;  /* 0x0000000300007211 */ /* 0x000fe400078f08ff */
[----:B------:R-:W1:Y:S02]  /*00c0*/  LDC.64 R2, c[0x0][0x210] ;  /* 0x00008400ff027b82 */ /* 0x000e640000000a00 */
[----:B------:R-:W-:-:S04]  /*00d0*/  SHF.R.S32.HI R11, RZ, 0x1f, R0 ;  /* 0x0000001fff0b7819 */ /* 0x000fc80000011400 */
[----:B------:R-:W-:-:S04]  /*00e0*/  LEA.HI R11, R11, R0, RZ, 0x9 ;  /* 0x000000000b0b7211 */ /* 0x000fc800078f48ff */
[----:B------:R-:W-:-:S04]  /*00f0*/  LOP3.LUT R11, R11, 0xfffffe00, RZ, 0xc0, !PT ;  /* 0xfffffe000b0b7812 */ /* 0x000fc800078ec0ff */
[----:B------:R-:W-:Y:S01]  /*0100*/  IADD3 R11, R0, -R11, RZ ;  /* 0x8000000b000b7210 */ /* 0x000fe20007ffe0ff */
[----:B------:R-:W-:-:S04]  /*0110*/  HFMA2.MMA R0, -RZ, RZ, 0, 0 ;  /* 0x00000000ff007435 */ /* 0x000fc800000001ff */
[----:B--2---:R-:W-:-:S04]  /*0120*/  IMAD.WIDE R4, R11, 0x4, R4 ;  /* 0x000000040b047825 */ /* 0x004fc800078e0204 */
[----:B------:R-:W-:Y:S02]  /*0130*/  IMAD.MOV.U32 R11, RZ, RZ, RZ ;  /* 0x000000ffff0b7224 */ /* 0x000fe400078e00ff */
[----:B-1----:R-:W-:-:S04]  /*0140*/  IMAD.WIDE R2, R9, 0x4, R2 ;  /* 0x0000000409027825 */ /* 0x002fc800078e0202 */
[----:B------:R-:W2:Y:S01]  /*0150*/  @!P2 LDG.E.EL R11, desc[UR4][R4.64] ;  /* 0x00000004040ba981 */ /* 0x000ea2000c2e1900 */
[----:B------:R-:W-:Y:S02]  /*0160*/  IMAD.MOV.U32 R8, RZ, RZ, RZ ;  /* 0x000000ffff087224 */ /* 0x000fe400078e00ff */
[----:B----4-:R-:W-:Y:S01]  /*0170*/  IMAD.WIDE R6, R9, 0x4, R6 ;  /* 0x0000000409067825 */ /* 0x010fe200078e0206 */
[----:B------:R-:W2:Y:S04]  /*0180*/  @!P2 LDG.E R0, desc[UR4][R2.64] ;  /* 0x000000040200a981 */ /* 0x000ea8000c1e1900 */
[----:B------:R-:W3:Y:S01]  /*0190*/  @!P2 LDG.E R8, desc[UR4][R6.64] ;  /* 0x000000040608a981 */ /* 0x000ee2000c1e1900 */
[----:B--2---:R-:W-:Y:S01]  /*01a0*/  FSETP.GT.AND P0, PT, R0, -R11, PT ;  /* 0x8000000b0000720b */ /* 0x004fe20003f04000 */
[C---:B------:R-:W-:Y:S01]  /*01b0*/  FADD R9, R11.reuse, R0 ;  /* 0x000000000b097221 */ /* 0x040fe20000000000 */
[----:B---3--:R-:W-:Y:S01]  /*01c0*/  FSETP.GT.AND P1, PT, R11, -R8, PT ;  /* 0x800000080b00720b */ /* 0x008fe20003f24000 */
[----:B------:R-:W-:-:S10]  /*01d0*/  FADD R11, R8, R11 ;  /* 0x0000000b080b7221 */ /* 0x000fd40000000000 */
[----:B------:R-:W-:Y:S02]  /*01e0*/  @!P0 FMUL R9, R9, 0.10000000149011611938 ;  /* 0x3dcccccd09098820 */ /* 0x000fe40000400000 */
[----:B------:R-:W-:-:S03]  /*01f0*/  @!P1 FMUL R11, R11, 0.10000000149011611938 ;  /* 0x3dcccccd0b0b9820 */ /* 0x000fc60000400000 */
[----:B------:R1:W-:Y:S01]  /*0200*/  @!P2 STG.E desc[UR4][R2.64], R9 ;  /* 0x000000090200a986 */ /* 0x0003e2000c101904 */
[----:B------:R-:W-:Y:S05]  /*0210*/  @P2 EXIT ;  /* 0x000000000000294d */ /* 0x000fea0003800000 */
[----:B------:R-:W-:Y:S01]  /*0220*/  STG.E desc[UR4][R6.64], R11 ;  /* 0x0000000b06007986 */ /* 0x000fe2000c101904 */
[----:B------:R-:W-:Y:S05]  /*0230*/  EXIT ;  /* 0x000000000000794d */ /* 0x000fea0003800000 */
.L_x_0:
[----:B------:R-:W-:-:S00]  /*0240*/  BRA `(.L_x_0) ;  /* 0xfffffffc00fc7947 */ /* 0x000fc0000383ffff */
[----:B------:R-:W-:-:S00]  /*0250*/  NOP ;  /* 0x0000000000007918 */ /* 0x000fc00000000000 */
        /* <DEDUP_REMOVED lines=10> */
.L_x_1:


//--------------------- .nv.constant0.triton_poi_fused_convolution_leaky_relu_30 --------------------------
	.section	.nv.constant0.triton_poi_fused_convolution_leaky_relu_30,"a",@progbits
	.sectionflags	@""
	.align	4
.nv.constant0.triton_poi_fused_convolution_leaky_relu_30:
	.zero		556
